//
// Generated by NVIDIA NVVM Compiler
//
// Compiler Build ID: CL-36424714
// Cuda compilation tools, release 13.0, V13.0.88
// Based on NVVM 20.0.0
//

.version 9.0
.target sm_100
.address_size 64

	// .globl	_Z10hello_cudav
.extern .func  (.param .b32 func_retval0) vprintf
(
	.param .b64 vprintf_param_0,
	.param .b64 vprintf_param_1
)
;
.global .align 1 .b8 $str[17] = {91, 37, 100, 93, 32, 104, 101, 108, 108, 111, 32, 99, 117, 100, 97, 10};

.visible .entry _Z10hello_cudav()
{
	.local .align 8 .b8 	__local_depot0[8];
	.reg .b64 	%SP;
	.reg .b64 	%SPL;
	.reg .b32 	%r<7>;
	.reg .b64 	%rd<5>;

	mov.u64 	%SPL, __local_depot0;
	cvta.local.u64 	%SP, %SPL;
	add.u64 	%rd1, %SP, 0;
	add.u64 	%rd2, %SPL, 0;
	mov.u32 	%r1, %ctaid.x;
	mov.u32 	%r2, %ntid.x;
	mov.u32 	%r3, %tid.x;
	mad.lo.s32 	%r4, %r1, %r2, %r3;
	st.local.u32 	[%rd2], %r4;
	mov.u64 	%rd3, $str;
	cvta.global.u64 	%rd4, %rd3;
	{ // callseq 0, 0
	.param .b64 param0;
	st.param.b64 	[param0], %rd4;
	.param .b64 param1;
	st.param.b64 	[param1], %rd1;
	.param .b32 retval0;
	call.uni (retval0), 
	vprintf, 
	(
	param0, 
	param1
	);
	ld.param.b32 	%r5, [retval0];
	} // callseq 0
	ret;

}


// ===== COMPILED SASS (sm_100) =====

	.target	sm_100

	.elftype	@"ET_EXEC"


//--------------------- .note.nv.tkinfo           --------------------------
	.section	.note.nv.tkinfo,"",@"SHT_NOTE"
	.sectionflags	@"SHF_NOTE_NV_TKINFO"
	.tkinfo
        /*0018*/ 	.word	0x00000002
        /*0030*/ 	.string	""
        /*0030*/ 	.string	"ptxas"
        /*0030*/ 	.string	"Cuda compilation tools, release 13.0, V13.0.88"
        /*0030*/ 	.string	"Build cuda_13.0.r13.0/compiler.36424714_0"
        /*0030*/ 	.string	"-arch sm_100 -m 64 "



//--------------------- .note.nv.cuinfo           --------------------------
	.section	.note.nv.cuinfo,"",@"SHT_NOTE"
	.sectionflags	@"SHF_NOTE_NV_CUINFO"
        /*0018*/ 	.short	0x0002
        /*001a*/ 	.short	0x0064
        /*001c*/ 	.short	0x0082
	.zero		2


//--------------------- .nv.info                  --------------------------
	.section	.nv.info,"",@"SHT_CUDA_INFO"
	.align	4


	//----- nvinfo : EIATTR_REGCOUNT
	.align		4
        /*0000*/ 	.byte	0x04, 0x2f
        /*0002*/ 	.short	(.L_2 - .L_1)
	.align		4
.L_1:
        /*0004*/ 	.word	index@(_Z10hello_cudav)
        /*0008*/ 	.word	0x00000018


	//----- nvinfo : EIATTR_FRAME_SIZE
	.align		4
.L_2:
        /*000c*/ 	.byte	0x04, 0x11
        /*000e*/ 	.short	(.L_4 - .L_3)
	.align		4
.L_3:
        /*0010*/ 	.word	index@(_Z10hello_cudav)
        /*0014*/ 	.word	0x00000008


	//----- nvinfo : EIATTR_MIN_STACK_SIZE
	.align		4
.L_4:
        /*0018*/ 	.byte	0x04, 0x12
        /*001a*/ 	.short	(.L_6 - .L_5)
	.align		4
.L_5:
        /*001c*/ 	.word	index@(_Z10hello_cudav)
        /*0020*/ 	.word	0x00000008
.L_6:


//--------------------- .nv.compat                --------------------------
	.section	.nv.compat,"",@"SHT_CUDA_COMPAT_INFO"
	.align	4
        /*0000*/ 	.byte	0x02, 0x09, 0x00, 0x00, 0x02, 0x02, 0x01, 0x00, 0x02, 0x05, 0x05, 0x00, 0x03, 0x07, 0x01, 0x01
        /*0010*/ 	.byte	0x02, 0x03, 0x00, 0x00, 0x02, 0x06, 0x01, 0x00, 0x04, 0x0b, 0x08, 0x00, 0x09, 0x00, 0x00, 0x00
        /*0020*/ 	.byte	0x00, 0x00, 0x00, 0x00


//--------------------- .nv.info._Z10hello_cudav  --------------------------
	.section	.nv.info._Z10hello_cudav,"",@"SHT_CUDA_INFO"
	.sectionflags	@""
	.align	4


	//----- nvinfo : EIATTR_CUDA_API_VERSION
	.align		4
        /*0000*/ 	.byte	0x04, 0x37
        /*0002*/ 	.short	(.L_8 - .L_7)
.L_7:
        /*0004*/ 	.word	0x00000082


	//----- nvinfo : EIATTR_SPARSE_MMA_MASK
	.align		4
.L_8:
        /*0008*/ 	.byte	0x03, 0x50
        /*000a*/ 	.short	0x0000


	//----- nvinfo : EIATTR_MAXREG_COUNT
	.align		4
        /*000c*/ 	.byte	0x03, 0x1b
        /*000e*/ 	.short	0x00ff


	//----- nvinfo : EIATTR_EXTERNS
	.align		4
        /*0010*/ 	.byte	0x04, 0x0f
        /*0012*/ 	.short	(.L_10 - .L_9)


	//   ....[0]....
	.align		4
.L_9:
        /*0014*/ 	.word	index@(vprintf)


	//----- nvinfo : EIATTR_MERCURY_ISA_VERSION
	.align		4
.L_10:
        /*0018*/ 	.byte	0x03, 0x5f
        /*001a*/ 	.short	0x0101


	//----- nvinfo : EIATTR_VRC_CTA_INIT_COUNT
	.align		4
        /*001c*/ 	.byte	0x02, 0x4a
	.zero		1
	.zero		1


	//----- nvinfo : EIATTR_SYSCALL_OFFSETS
	.align		4
        /*0020*/ 	.byte	0x04, 0x46
        /*0022*/ 	.short	(.L_12 - .L_11)


	//   ....[0]....
.L_11:
        /*0024*/ 	.word	0x00000110


	//----- nvinfo : EIATTR_EXIT_INSTR_OFFSETS
	.align		4
.L_12:
        /*0028*/ 	.byte	0x04, 0x1c
        /*002a*/ 	.short	(.L_14 - .L_13)


	//   ....[0]....
.L_13:
        /*002c*/ 	.word	0x00000120


	//----- nvinfo : EIATTR_SW_WAR
	.align		4
.L_14:
        /*0030*/ 	.byte	0x04, 0x36
        /*0032*/ 	.short	(.L_16 - .L_15)
.L_15:
        /*0034*/ 	.word	0x00000008
.L_16:


//--------------------- .nv.callgraph             --------------------------
	.section	.nv.callgraph,"",@"SHT_CUDA_CALLGRAPH"
	.align	4
	.sectionentsize	8
	.align		4
        /*0000*/ 	.word	0x00000000
	.align		4
        /*0004*/ 	.word	0xffffffff
	.align		4
        /*0008*/ 	.word	index@(_Z10hello_cudav)
	.align		4
        /*000c*/ 	.word	index@(vprintf)
	.align		4
        /*0010*/ 	.word	0x00000000
	.align		4
        /*0014*/ 	.word	0xfffffffe
	.align		4
        /*0018*/ 	.word	0x00000000
	.align		4
        /*001c*/ 	.word	0xfffffffd
	.align		4
        /*0020*/ 	.word	0x00000000
	.align		4
        /*0024*/ 	.word	0xfffffffc


//--------------------- .nv.constant4             --------------------------
	.section	.nv.constant4,"a",@progbits
	.align	8
	.align		8
.nv.constant4:
        /*0000*/ 	.dword	vprintf
	.align		8
        /*0008*/ 	.dword	$str


//--------------------- .text._Z10hello_cudav     --------------------------
	.section	.text._Z10hello_cudav,"ax",@progbits
	.align	128
        .global         _Z10hello_cudav
        .type           _Z10hello_cudav,@function
        .size           _Z10hello_cudav,(.L_x_2 - _Z10hello_cudav)
        .other          _Z10hello_cudav,@"STO_CUDA_ENTRY STV_DEFAULT"
_Z10hello_cudav:
.text._Z10hello_cudav:
[----:B------:R-:W0:Y:S01]  /*0000*/  LDC R1, c[0x0][0x37c] ;  /* 0x0000df00ff017b82 */ /* 0x000e220000000800 */
[----:B------:R-:W1:Y:S01]  /*0010*/  S2R R3, SR_TID.X ;  /* 0x0000000000037919 */ /* 0x000e620000002100 */
[----:B------:R-:W2:Y:S06]  /*0020*/  LDCU UR5, c[0x0][0x2fc] ;  /* 0x00005f80ff0577ac */ /* 0x000eac0008000800 */
[----:B------:R-:W1:Y:S01]  /*0030*/  S2UR UR6, SR_CTAID.X ;  /* 0x00000000000679c3 */ /* 0x000e620000002500 */
[----:B------:R-:W-:Y:S01]  /*0040*/  MOV R2, 0x0 ;  /* 0x0000000000027802 */ /* 0x000fe20000000f00 */
[----:B0-----:R-:W-:Y:S01]  /*0050*/  VIADD R1, R1, 0xfffffff8 ;  /* 0xfffffff801017836 */ /* 0x001fe20000000000 */
[----:B------:R-:W0:Y:S05]  /*0060*/  LDCU UR4, c[0x0][0x2f8] ;  /* 0x00005f00ff0477ac */ /* 0x000e2a0008000800 */
[----:B------:R-:W1:Y:S01]  /*0070*/  LDC R0, c[0x0][0x360] ;  /* 0x0000d800ff007b82 */ /* 0x000e620000000800 */
[----:B0-----:R-:W-:-:S05]  /*0080*/  IADD3 R6, P0, PT, R1, UR4, RZ ;  /* 0x0000000401067c10 */ /* 0x001fca000ff1e0ff */
[----:B--2---:R-:W-:Y:S02]  /*0090*/  IMAD.X R7, RZ, RZ, UR5, P0 ;  /* 0x00000005ff077e24 */ /* 0x004fe400080e06ff */
[----:B-1----:R-:W-:Y:S01]  /*00a0*/  IMAD R0, R0, UR6, R3 ;  /* 0x0000000600007c24 */ /* 0x002fe2000f8e0203 */
[----:B------:R-:W0:Y:S01]  /*00b0*/  LDCU.64 UR6, c[0x4][0x8] ;  /* 0x01000100ff0677ac */ /* 0x000e220008000a00 */
[----:B------:R-:W1:Y:S03]  /*00c0*/  LDC.64 R2, c[0x4][R2] ;  /* 0x0100000002027b82 */ /* 0x000e660000000a00 */
[----:B------:R2:W-:Y:S01]  /*00d0*/  STL [R1], R0 ;  /* 0x0000000001007387 */ /* 0x0005e20000100800 */
[----:B0-----:R-:W-:Y:S01]  /*00e0*/  IMAD.U32 R4, RZ, RZ, UR6 ;  /* 0x00000006ff047e24 */ /* 0x001fe2000f8e00ff */
[----:B--2---:R-:W-:-:S07]  /*00f0*/  MOV R5, UR7 ;  /* 0x0000000700057c02 */ /* 0x004fce0008000f00 */
[----:B------:R-:W-:-:S07]  /*0100*/  LEPC R20, `(.L_x_0) ;  /* 0x000000001014794e */ /* 0x000fce0000000000 */
[----:B-1----:R-:W-:Y:S05]  /*0110*/  CALL.ABS.NOINC R2 ;  /* 0x0000000002007343 */ /* 0x002fea0003c00000 */
.L_x_0:
[----:B------:R-:W-:Y:S05]  /*0120*/  EXIT ;  /* 0x000000000000794d */ /* 0x000fea0003800000 */
.L_x_1:
[----:B------:R-:W-:-:S00]  /*0130*/  BRA `(.L_x_1) ;  /* 0xfffffffc00fc7947 */ /* 0x000fc0000383ffff */
[----:B------:R-:W-:-:S00]  /*0140*/  NOP ;  /* 0x0000000000007918 */ /* 0x000fc00000000000 */
        /* <DEDUP_REMOVED lines=11> */
.L_x_2:


//--------------------- .nv.global.init           --------------------------
	.section	.nv.global.init,"aw",@progbits
.nv.global.init:
	.type		$str,@object
	.size		$str,(.L_0 - $str)
$str:
        /*0000*/ 	.byte	0x5b, 0x25, 0x64, 0x5d, 0x20, 0x68, 0x65, 0x6c, 0x6c, 0x6f, 0x20, 0x63, 0x75, 0x64, 0x61, 0x0a
        /*0010*/ 	.byte	0x00
.L_0:


//--------------------- .nv.shared.reserved.0     --------------------------
	.section	.nv.shared.reserved.0,"aw",@nobits
	.weak		__nv_reservedSMEM_offset_0_alias
	.size		__nv_reservedSMEM_offset_0_alias, 0, 64
	.other		__nv_reservedSMEM_offset_0_alias,@"STO_CUDA_RESERVED_SHARED STV_DEFAULT"
__nv_reservedSMEM_offset_0_alias:
	.zero		0
	.zero		64


//--------------------- .nv.constant0._Z10hello_cudav --------------------------
	.section	.nv.constant0._Z10hello_cudav,"a",@progbits
	.sectionflags	@""
	.align	4
.nv.constant0._Z10hello_cudav:
	.zero		896


//--------------------- SYMBOLS --------------------------

	.type		.nv.reservedSmem.offset0,@object
	.size		.nv.reservedSmem.offset0,0x4
	.type		vprintf,@function
